	.headerflags	@"EF_CUDA_TEXMODE_UNIFIED EF_CUDA_64BIT_ADDRESS EF_CUDA_SM86 EF_CUDA_VIRTUAL_SM(EF_CUDA_SM86)"
	.elftype	@"ET_EXEC"


//--------------------- .nv.info                  --------------------------
	.section	.nv.info,"",@"SHT_CUDA_INFO"
	.align	4


	//----- nvinfo : EIATTR_REGCOUNT
	.align		4
        /*0000*/ 	.byte	0x04, 0x2f
        /*0002*/ 	.short	(.L_5 - .L_4)
	.align		4
.L_4:
        /*0004*/ 	.word	index@(triton_red_fused__to_copy_add_embedding_mean_mul_pow_rsqrt_8)
        /*0008*/ 	.word	0x0000001f


	//----- nvinfo : EIATTR_MIN_STACK_SIZE
	.align		4
.L_5:
        /*000c*/ 	.byte	0x04, 0x12
        /*000e*/ 	.short	(.L_7 - .L_6)
	.align		4
.L_6:
        /*0010*/ 	.word	index@(triton_red_fused__to_copy_add_embedding_mean_mul_pow_rsqrt_8)
        /*0014*/ 	.word	0x00000000


	//----- nvinfo : EIATTR_FRAME_SIZE
	.align		4
.L_7:
        /*0018*/ 	.byte	0x04, 0x11
        /*001a*/ 	.short	(.L_9 - .L_8)
	.align		4
.L_8:
        /*001c*/ 	.word	index@(triton_red_fused__to_copy_add_embedding_mean_mul_pow_rsqrt_8)
        /*0020*/ 	.word	0x00000000


	//----- nvinfo : EIATTR_MIN_STACK_SIZE
	.align		4
.L_9:
        /*0024*/ 	.byte	0x04, 0x12
        /*0026*/ 	.short	(.L_11 - .L_10)
	.align		4
.L_10:
        /*0028*/ 	.word	index@(triton_red_fused__to_copy_add_embedding_mean_mul_pow_rsqrt_8)
        /*002c*/ 	.word	0x00000000
.L_11:


//--------------------- .nv.info.triton_red_fused__to_copy_add_embedding_mean_mul_pow_rsqrt_8 --------------------------
	.section	.nv.info.triton_red_fused__to_copy_add_embedding_mean_mul_pow_rsqrt_8,"",@"SHT_CUDA_INFO"
	.sectionflags	@""
	.align	4


	//----- nvinfo : EIATTR_CUDA_API_VERSION
	.align		4
        /*0000*/ 	.byte	0x04, 0x37
        /*0002*/ 	.short	(.L_13 - .L_12)
.L_12:
        /*0004*/ 	.word	0x0000007c


	//----- nvinfo : EIATTR_SW2861232_WAR
	.align		4
.L_13:
        /*0008*/ 	.byte	0x01, 0x35
	.zero		2


	//----- nvinfo : EIATTR_PARAM_CBANK
	.align		4
        /*000c*/ 	.byte	0x04, 0x0a
        /*000e*/ 	.short	(.L_15 - .L_14)
	.align		4
.L_14:
        /*0010*/ 	.word	index@(.nv.constant0.triton_red_fused__to_copy_add_embedding_mean_mul_pow_rsqrt_8)
        /*0014*/ 	.short	0x0160
        /*0016*/ 	.short	0x0048


	//----- nvinfo : EIATTR_CBANK_PARAM_SIZE
	.align		4
.L_15:
        /*0018*/ 	.byte	0x03, 0x19
        /*001a*/ 	.short	0x0048


	//----- nvinfo : EIATTR_KPARAM_INFO
	.align		4
        /*001c*/ 	.byte	0x04, 0x17
        /*001e*/ 	.short	(.L_17 - .L_16)
.L_16:
        /*0020*/ 	.word	0x00000000
        /*0024*/ 	.short	0x0009
        /*0026*/ 	.short	0x0040
        /*0028*/ 	.byte	0x00, 0xf4, 0x21, 0x00


	//----- nvinfo : EIATTR_KPARAM_INFO
	.align		4
.L_17:
        /*002c*/ 	.byte	0x04, 0x17
        /*002e*/ 	.short	(.L_19 - .L_18)
.L_18:
        /*0030*/ 	.word	0x00000000
        /*0034*/ 	.short	0x0008
        /*0036*/ 	.short	0x003c
        /*0038*/ 	.byte	0x00, 0xf0, 0x11, 0x00


	//----- nvinfo : EIATTR_KPARAM_INFO
	.align		4
.L_19:
        /*003c*/ 	.byte	0x04, 0x17
        /*003e*/ 	.short	(.L_21 - .L_20)
.L_20:
        /*0040*/ 	.word	0x00000000
        /*0044*/ 	.short	0x0007
        /*0046*/ 	.short	0x0038
        /*0048*/ 	.byte	0x00, 0xf0, 0x11, 0x00


	//----- nvinfo : EIATTR_KPARAM_INFO
	.align		4
.L_21:
        /*004c*/ 	.byte	0x04, 0x17
        /*004e*/ 	.short	(.L_23 - .L_22)
.L_22:
        /*0050*/ 	.word	0x00000000
        /*0054*/ 	.short	0x0006
        /*0056*/ 	.short	0x0030
        /*0058*/ 	.byte	0x00, 0xf4, 0x21, 0x00


	//----- nvinfo : EIATTR_KPARAM_INFO
	.align		4
.L_23:
        /*005c*/ 	.byte	0x04, 0x17
        /*005e*/ 	.short	(.L_25 - .L_24)
.L_24:
        /*0060*/ 	.word	0x00000000
        /*0064*/ 	.short	0x0005
        /*0066*/ 	.short	0x0028
        /*0068*/ 	.byte	0x00, 0xf4, 0x21, 0x00


	//----- nvinfo : EIATTR_KPARAM_INFO
	.align		4
.L_25:
        /*006c*/ 	.byte	0x04, 0x17
        /*006e*/ 	.short	(.L_27 - .L_26)
.L_26:
        /*0070*/ 	.word	0x00000000
        /*0074*/ 	.short	0x0004
        /*0076*/ 	.short	0x0020
        /*0078*/ 	.byte	0x00, 0xf4, 0x21, 0x00


	//----- nvinfo : EIATTR_KPARAM_INFO
	.align		4
.L_27:
        /*007c*/ 	.byte	0x04, 0x17
        /*007e*/ 	.short	(.L_29 - .L_28)
.L_28:
        /*0080*/ 	.word	0x00000000
        /*0084*/ 	.short	0x0003
        /*0086*/ 	.short	0x0018
        /*0088*/ 	.byte	0x00, 0xf4, 0x21, 0x00


	//----- nvinfo : EIATTR_KPARAM_INFO
	.align		4
.L_29:
        /*008c*/ 	.byte	0x04, 0x17
        /*008e*/ 	.short	(.L_31 - .L_30)
.L_30:
        /*0090*/ 	.word	0x00000000
        /*0094*/ 	.short	0x0002
        /*0096*/ 	.short	0x0010
        /*0098*/ 	.byte	0x00, 0xf4, 0x21, 0x00


	//----- nvinfo : EIATTR_KPARAM_INFO
	.align		4
.L_31:
        /*009c*/ 	.byte	0x04, 0x17
        /*009e*/ 	.short	(.L_33 - .L_32)
.L_32:
        /*00a0*/ 	.word	0x00000000
        /*00a4*/ 	.short	0x0001
        /*00a6*/ 	.short	0x0008
        /*00a8*/ 	.byte	0x00, 0xf4, 0x21, 0x00


	//----- nvinfo : EIATTR_KPARAM_INFO
	.align		4
.L_33:
        /*00ac*/ 	.byte	0x04, 0x17
        /*00ae*/ 	.short	(.L_35 - .L_34)
.L_34:
        /*00b0*/ 	.word	0x00000000
        /*00b4*/ 	.short	0x0000
        /*00b6*/ 	.short	0x0000
        /*00b8*/ 	.byte	0x00, 0xf4, 0x21, 0x00


	//----- nvinfo : EIATTR_MAXREG_COUNT
	.align		4
.L_35:
        /*00bc*/ 	.byte	0x03, 0x1b
        /*00be*/ 	.short	0x00ff


	//----- nvinfo : EIATTR_EXTERNS
	.align		4
        /*00c0*/ 	.byte	0x04, 0x0f
        /*00c2*/ 	.short	(.L_37 - .L_36)


	//   ....[0]....
	.align		4
.L_36:
        /*00c4*/ 	.word	index@(__assertfail)


	//----- nvinfo : EIATTR_COOP_GROUP_MASK_REGIDS
	.align		4
.L_37:
        /*00c8*/ 	.byte	0x04, 0x29
        /*00ca*/ 	.short	(.L_39 - .L_38)


	//   ....[0]....
.L_38:
        /*00cc*/ 	.word	0xffffffff


	//----- nvinfo : EIATTR_COOP_GROUP_INSTR_OFFSETS
	.align		4
.L_39:
        /*00d0*/ 	.byte	0x04, 0x28
        /*00d2*/ 	.short	(.L_41 - .L_40)


	//   ....[0]....
.L_40:
        /*00d4*/ 	.word	0x000009c0


	//----- nvinfo : EIATTR_SYSCALL_OFFSETS
	.align		4
.L_41:
        /*00d8*/ 	.byte	0x04, 0x46
        /*00da*/ 	.short	(.L_43 - .L_42)


	//   ....[0]....
.L_42:
        /*00dc*/ 	.word	0x00000da0


	//----- nvinfo : EIATTR_EXIT_INSTR_OFFSETS
	.align		4
.L_43:
        /*00e0*/ 	.byte	0x04, 0x1c
        /*00e2*/ 	.short	(.L_45 - .L_44)


	//   ....[0]....
.L_44:
        /*00e4*/ 	.word	0x00000c70


	//----- nvinfo : EIATTR_REQNTID
	.align		4
.L_45:
        /*00e8*/ 	.byte	0x04, 0x10
        /*00ea*/ 	.short	(.L_47 - .L_46)
.L_46:
        /*00ec*/ 	.word	0x00000080
        /*00f0*/ 	.word	0x00000001
        /*00f4*/ 	.word	0x00000001


	//----- nvinfo : EIATTR_CRS_STACK_SIZE
	.align		4
.L_47:
        /*00f8*/ 	.byte	0x04, 0x1e
        /*00fa*/ 	.short	(.L_49 - .L_48)
.L_48:
        /*00fc*/ 	.word	0x00000000
.L_49:


//--------------------- .nv.callgraph             --------------------------
	.section	.nv.callgraph,"",@"SHT_CUDA_CALLGRAPH"
	.align	4
	.sectionentsize	8
	.align		4
        /*0000*/ 	.word	0x00000000
	.align		4
        /*0004*/ 	.word	0xffffffff
	.align		4
        /*0008*/ 	.word	index@(triton_red_fused__to_copy_add_embedding_mean_mul_pow_rsqrt_8)
	.align		4
        /*000c*/ 	.word	index@(__assertfail)
	.align		4
        /*0010*/ 	.word	0x00000000
	.align		4
        /*0014*/ 	.word	0xfffffffe
	.align		4
        /*0018*/ 	.word	0x00000000
	.align		4
        /*001c*/ 	.word	0xfffffffd
	.align		4
        /*0020*/ 	.word	0x00000000
	.align		4
        /*0024*/ 	.word	0xfffffffc


//--------------------- .nv.rel.action            --------------------------
	.section	.nv.rel.action,"",@"SHT_CUDA_RELOCINFO"
	.align	8
	.sectionentsize	8
        /*0000*/ 	.byte	0x73, 0x00, 0x00, 0x00, 0x00, 0x00, 0x00, 0x00, 0x00, 0x00, 0x00, 0x11, 0x25, 0x00, 0x05, 0x36


//--------------------- .nv.constant4             --------------------------
	.section	.nv.constant4,"a",@progbits
	.align	8
	.align		8
.nv.constant4:
        /*0000*/ 	.dword	__assertfail
	.align		8
        /*0008*/ 	.dword	assertFunc_0
	.align		8
        /*0010*/ 	.dword	assertFile_0
	.align		8
        /*0018*/ 	.dword	assertMessage_0
	.align		8
        /*0020*/ 	.dword	_$_str


//--------------------- .nv.constant0.triton_red_fused__to_copy_add_embedding_mean_mul_pow_rsqrt_8 --------------------------
	.section	.nv.constant0.triton_red_fused__to_copy_add_embedding_mean_mul_pow_rsqrt_8,"a",@progbits
	.sectionflags	@""
	.align	4
.nv.constant0.triton_red_fused__to_copy_add_embedding_mean_mul_pow_rsqrt_8:
	.zero		424


//--------------------- .text.triton_red_fused__to_copy_add_embedding_mean_mul_pow_rsqrt_8 --------------------------
	.section	.text.triton_red_fused__to_copy_add_embedding_mean_mul_pow_rsqrt_8,"ax",@progbits
	.sectionflags	@"SHF_BARRIERS=1"
	.sectioninfo	@"SHI_REGISTERS=31"
	.align	128
        .global         triton_red_fused__to_copy_add_embedding_mean_mul_pow_rsqrt_8
        .type           triton_red_fused__to_copy_add_embedding_mean_mul_pow_rsqrt_8,@function
        .size           triton_red_fused__to_copy_add_embedding_mean_mul_pow_rsqrt_8,(.L_x_4 - triton_red_fused__to_copy_add_embedding_mean_mul_pow_rsqrt_8)
        .other          triton_red_fused__to_copy_add_embedding_mean_mul_pow_rsqrt_8,@"STO_CUDA_ENTRY STV_DEFAULT"
triton_red_fused__to_copy_add_embedding_mean_mul_pow_rsqrt_8:
.text.triton_red_fused__to_copy_add_embedding_mean_mul_pow_rsqrt_8:
[----:B------:R-:W-:Y:S02]  /*0000*/  IMAD.MOV.U32 R1, RZ, RZ, c[0x0][0x28] ;  /* 0x00000a00ff017624 */ /* 0x000fe400078e00ff */
[----:B------:R-:W0:Y:S01]  /*0010*/  S2R R0, SR_TID.X ;  /* 0x0000000000007919 */ /* 0x000e220000002100 */
[----:B------:R-:W1:Y:S01]  /*0020*/  S2UR UR4, SR_CTAID.X ;  /* 0x00000000000479c3 */ /* 0x000e620000002500 */
[----:B------:R-:W-:Y:S01]  /*0030*/  IMAD.MOV.U32 R16, RZ, RZ, 0x8 ;  /* 0x00000008ff107424 */ /* 0x000fe200078e00ff */
[----:B------:R-:W-:Y:S01]  /*0040*/  CS2R R14, SRZ ;  /* 0x00000000000e7805 */ /* 0x000fe2000001ff00 */
[----:B------:R-:W-:Y:S01]  /*0050*/  ULDC.64 UR6, c[0x0][0x118] ;  /* 0x0000460000067ab9 */ /* 0x000fe20000000a00 */
[----:B0-----:R-:W-:Y:S01]  /*0060*/  SHF.R.U32.HI R13, RZ, 0x3, R0 ;  /* 0x00000003ff0d7819 */ /* 0x001fe20000011600 */
[----:B-1----:R-:W-:-:S03]  /*0070*/  USHF.L.U32 UR4, UR4, 0x6, URZ ;  /* 0x0000000604047899 */ /* 0x002fc6000800063f */
[----:B------:R-:W-:-:S04]  /*0080*/  SGXT.U32 R13, R13, 0x4 ;  /* 0x000000040d0d781a */ /* 0x000fc80000000000 */
[----:B------:R-:W-:-:S04]  /*0090*/  LOP3.LUT R13, R13, UR4, RZ, 0xfc, !PT ;  /* 0x000000040d0d7c12 */ /* 0x000fc8000f8efcff */
[C---:B------:R-:W-:Y:S01]  /*00a0*/  LOP3.LUT R20, R13.reuse, 0x10, RZ, 0xfc, !PT ;  /* 0x000000100d147812 */ /* 0x040fe200078efcff */
[----:B------:R-:W-:-:S03]  /*00b0*/  IMAD.WIDE R18, R13, R16, c[0x0][0x168] ;  /* 0x00005a000d127625 */ /* 0x000fc600078e0210 */
[----:B------:R-:W-:Y:S02]  /*00c0*/  ISETP.GE.AND P0, PT, R20, 0x200, PT ;  /* 0x000002001400780c */ /* 0x000fe40003f06270 */
[----:B------:R-:W-:Y:S01]  /*00d0*/  LOP3.LUT R12, R13, 0x20, RZ, 0xfc, !PT ;  /* 0x000000200d0c7812 */ /* 0x000fe200078efcff */
[----:B------:R-:W-:-:S10]  /*00e0*/  CS2R R10, SRZ ;  /* 0x00000000000a7805 */ /* 0x000fd4000001ff00 */
[----:B------:R-:W2:Y:S01]  /*00f0*/  @!P0 LDG.E.EL.64 R14, [R18.64+0x80] ;  /* 0x00008006120e8981 */ /* 0x000ea2000c2e1b00 */
[C---:B------:R-:W-:Y:S01]  /*0100*/  ISETP.GE.AND P0, PT, R13.reuse, 0x200, PT ;  /* 0x000002000d00780c */ /* 0x040fe20003f06270 */
[----:B------:R-:W-:Y:S01]  /*0110*/  CS2R R6, SRZ ;  /* 0x0000000000067805 */ /* 0x000fe2000001ff00 */
[----:B------:R-:W-:Y:S02]  /*0120*/  ISETP.GE.AND P1, PT, R12, 0x200, PT ;  /* 0x000002000c00780c */ /* 0x000fe40003f26270 */
[----:B------:R-:W-:Y:S02]  /*0130*/  SHF.R.U32.HI R8, RZ, 0x1, R0 ;  /* 0x00000001ff087819 */ /* 0x000fe40000011600 */
[----:B------:R-:W-:Y:S02]  /*0140*/  LOP3.LUT R9, R13, 0x30, RZ, 0xfc, !PT ;  /* 0x000000300d097812 */ /* 0x000fe400078efcff */
[----:B------:R-:W-:Y:S02]  /*0150*/  SGXT.U32 R8, R8, 0x6 ;  /* 0x000000060808781a */ /* 0x000fe40000000000 */
[----:B------:R-:W-:-:S03]  /*0160*/  ISETP.GE.AND P2, PT, R9, 0x200, PT ;  /* 0x000002000900780c */ /* 0x000fc60003f46270 */
[----:B------:R-:W3:Y:S01]  /*0170*/  @!P0 LDG.E.EL.64 R10, [R18.64] ;  /* 0x00000006120a8981 */ /* 0x000ee2000c2e1b00 */
[----:B------:R-:W-:Y:S01]  /*0180*/  LOP3.LUT R8, R8, UR4, RZ, 0xfc, !PT ;  /* 0x0000000408087c12 */ /* 0x000fe2000f8efcff */
[----:B------:R-:W-:Y:S02]  /*0190*/  CS2R R4, SRZ ;  /* 0x0000000000047805 */ /* 0x000fe4000001ff00 */
[----:B------:R-:W4:Y:S01]  /*01a0*/  @!P1 LDG.E.EL.64 R6, [R18.64+0x100] ;  /* 0x0001000612069981 */ /* 0x000f22000c2e1b00 */
[C---:B------:R-:W-:Y:S01]  /*01b0*/  ISETP.GE.AND P4, PT, R8.reuse, 0x200, PT ;  /* 0x000002000800780c */ /* 0x040fe20003f86270 */
[----:B------:R-:W-:Y:S01]  /*01c0*/  CS2R R2, SRZ ;  /* 0x0000000000027805 */ /* 0x000fe2000001ff00 */
[----:B------:R-:W-:-:S03]  /*01d0*/  IMAD.WIDE R16, R8, R16, c[0x0][0x168] ;  /* 0x00005a0008107625 */ /* 0x000fc600078e0210 */
[----:B------:R-:W5:Y:S08]  /*01e0*/  @!P2 LDG.E.EL.64 R4, [R18.64+0x180] ;  /* 0x000180061204a981 */ /* 0x000f70000c2e1b00 */
[----:B------:R0:W5:Y:S02]  /*01f0*/  @!P4 LDG.E.EL.64 R2, [R16.64] ;  /* 0x000000061002c981 */ /* 0x000164000c2e1b00 */
[----:B0-----:R-:W-:Y:S01]  /*0200*/  IMAD.MOV.U32 R16, RZ, RZ, RZ ;  /* 0x000000ffff107224 */ /* 0x001fe200078e00ff */
[----:B--2---:R-:W-:-:S02]  /*0210*/  IADD3 R21, P1, R14, 0x7d80, RZ ;  /* 0x00007d800e157810 */ /* 0x004fc40007f3e0ff */
[----:B------:R-:W-:-:S03]  /*0220*/  ISETP.GE.AND P0, PT, R15, RZ, PT ;  /* 0x000000ff0f00720c */ /* 0x000fc60003f06270 */
[----:B------:R-:W-:Y:S01]  /*0230*/  IMAD.X R23, RZ, RZ, R15, P1 ;  /* 0x000000ffff177224 */ /* 0x000fe200008e060f */
[----:B------:R-:W-:-:S04]  /*0240*/  SEL R14, R21, R14, !P0 ;  /* 0x0000000e150e7207 */ /* 0x000fc80004000000 */
[----:B------:R-:W-:Y:S02]  /*0250*/  SEL R15, R23, R15, !P0 ;  /* 0x0000000f170f7207 */ /* 0x000fe40004000000 */
[----:B------:R-:W-:Y:S02]  /*0260*/  ISETP.GT.U32.AND P0, PT, R14, 0x7d7f, PT ;  /* 0x00007d7f0e00780c */ /* 0x000fe40003f04070 */
[----:B---3--:R-:W-:Y:S02]  /*0270*/  ISETP.GE.AND P1, PT, R11, RZ, PT ;  /* 0x000000ff0b00720c */ /* 0x008fe40003f26270 */
[----:B------:R-:W-:Y:S02]  /*0280*/  ISETP.GT.U32.AND.EX P0, PT, R15, RZ, PT, P0 ;  /* 0x000000ff0f00720c */ /* 0x000fe40003f04100 */
[----:B------:R-:W-:Y:S02]  /*0290*/  IADD3 R15, P2, R10, 0x7d80, RZ ;  /* 0x00007d800a0f7810 */ /* 0x000fe40007f5e0ff */
[----:B------:R-:W-:-:S02]  /*02a0*/  ISETP.LT.AND P0, PT, R20, 0x200, P0 ;  /* 0x000002001400780c */ /* 0x000fc40000701270 */
[----:B------:R-:W-:Y:S01]  /*02b0*/  SEL R10, R15, R10, !P1 ;  /* 0x0000000a0f0a7207 */ /* 0x000fe20004800000 */
[----:B------:R-:W-:Y:S01]  /*02c0*/  IMAD.X R17, RZ, RZ, R11, P2 ;  /* 0x000000ffff117224 */ /* 0x000fe200010e060b */
[----:B----4-:R-:W-:Y:S02]  /*02d0*/  IADD3 R15, P3, R6, 0x7d80, RZ ;  /* 0x00007d80060f7810 */ /* 0x010fe40007f7e0ff */
[----:B------:R-:W-:Y:S02]  /*02e0*/  ISETP.GE.AND P2, PT, R7, RZ, PT ;  /* 0x000000ff0700720c */ /* 0x000fe40003f46270 */
[----:B------:R-:W-:Y:S01]  /*02f0*/  SEL R11, R17, R11, !P1 ;  /* 0x0000000b110b7207 */ /* 0x000fe20004800000 */
[----:B------:R-:W-:Y:S01]  /*0300*/  IMAD.X R17, RZ, RZ, R7, P3 ;  /* 0x000000ffff117224 */ /* 0x000fe200018e0607 */
[----:B------:R-:W-:Y:S02]  /*0310*/  SEL R6, R15, R6, !P2 ;  /* 0x000000060f067207 */ /* 0x000fe40005000000 */
[----:B-----5:R-:W-:-:S02]  /*0320*/  IADD3 R15, P6, R4, 0x7d80, RZ ;  /* 0x00007d80040f7810 */ /* 0x020fc40007fde0ff */
[----:B------:R-:W-:Y:S02]  /*0330*/  ISETP.GT.U32.AND P1, PT, R10, 0x7d7f, PT ;  /* 0x00007d7f0a00780c */ /* 0x000fe40003f24070 */
[----:B------:R-:W-:Y:S02]  /*0340*/  ISETP.GE.AND P5, PT, R5, RZ, PT ;  /* 0x000000ff0500720c */ /* 0x000fe40003fa6270 */
[----:B------:R-:W-:Y:S01]  /*0350*/  SEL R7, R17, R7, !P2 ;  /* 0x0000000711077207 */ /* 0x000fe20005000000 */
[----:B------:R-:W-:Y:S01]  /*0360*/  IMAD.X R17, RZ, RZ, R5, P6 ;  /* 0x000000ffff117224 */ /* 0x000fe200030e0605 */
[----:B------:R-:W-:Y:S02]  /*0370*/  ISETP.GT.U32.AND P3, PT, R6, 0x7d7f, PT ;  /* 0x00007d7f0600780c */ /* 0x000fe40003f64070 */
[----:B------:R-:W-:Y:S01]  /*0380*/  ISETP.GT.U32.AND.EX P2, PT, R11, RZ, PT, P1 ;  /* 0x000000ff0b00720c */ /* 0x000fe20003f44110 */
[----:B------:R-:W-:Y:S01]  /*0390*/  IMAD.MOV.U32 R11, RZ, RZ, RZ ;  /* 0x000000ffff0b7224 */ /* 0x000fe200078e00ff */
[----:B------:R-:W-:-:S02]  /*03a0*/  SEL R4, R15, R4, !P5 ;  /* 0x000000040f047207 */ /* 0x000fc40006800000 */
[----:B------:R-:W-:Y:S01]  /*03b0*/  ISETP.GT.U32.AND.EX P1, PT, R7, RZ, PT, P3 ;  /* 0x000000ff0700720c */ /* 0x000fe20003f24130 */
[----:B------:R-:W-:Y:S01]  /*03c0*/  IMAD.SHL.U32 R7, R2, 0x1000, RZ ;  /* 0x0000100002077824 */ /* 0x000fe200078e00ff */
[----:B------:R-:W-:Y:S01]  /*03d0*/  SEL R5, R17, R5, !P5 ;  /* 0x0000000511057207 */ /* 0x000fe20006800000 */
[----:B------:R-:W-:Y:S01]  /*03e0*/  CS2R R14, SRZ ;  /* 0x00000000000e7805 */ /* 0x000fe2000001ff00 */
[----:B------:R-:W-:Y:S02]  /*03f0*/  ISETP.GT.U32.AND P3, PT, R4, 0x7d7f, PT ;  /* 0x00007d7f0400780c */ /* 0x000fe40003f64070 */
[----:B------:R-:W-:Y:S01]  /*0400*/  SHF.L.U64.HI R4, R2, 0xc, R3 ;  /* 0x0000000c02047819 */ /* 0x000fe20000010203 */
[----:B------:R-:W-:Y:S01]  /*0410*/  IMAD.SHL.U32 R2, R0, 0x4, RZ ;  /* 0x0000000400027824 */ /* 0x000fe200078e00ff */
[----:B------:R-:W-:Y:S02]  /*0420*/  IADD3 R10, P5, R7, 0x7d80000, RZ ;  /* 0x07d80000070a7810 */ /* 0x000fe40007fbe0ff */
[----:B------:R-:W-:-:S02]  /*0430*/  ISETP.LT.AND P2, PT, R13, 0x200, P2 ;  /* 0x000002000d00780c */ /* 0x000fc40001741270 */
[----:B------:R-:W-:Y:S02]  /*0440*/  ISETP.GT.U32.AND.EX P3, PT, R5, RZ, PT, P3 ;  /* 0x000000ff0500720c */ /* 0x000fe40003f64130 */
[----:B------:R-:W-:Y:S01]  /*0450*/  ISETP.GE.AND P6, PT, R3, RZ, PT ;  /* 0x000000ff0300720c */ /* 0x000fe20003fc6270 */
[----:B------:R-:W-:Y:S01]  /*0460*/  IMAD.X R3, RZ, RZ, R4, P5 ;  /* 0x000000ffff037224 */ /* 0x000fe200028e0604 */
[----:B------:R-:W-:Y:S02]  /*0470*/  LOP3.LUT R5, R2, 0x4, RZ, 0xc0, !PT ;  /* 0x0000000402057812 */ /* 0x000fe400078ec0ff */
[----:B------:R-:W-:Y:S02]  /*0480*/  ISETP.LT.AND P1, PT, R12, 0x200, P1 ;  /* 0x000002000c00780c */ /* 0x000fe40000f21270 */
[----:B------:R-:W-:Y:S01]  /*0490*/  ISETP.LT.AND P3, PT, R9, 0x200, P3 ;  /* 0x000002000900780c */ /* 0x000fe20001f61270 */
[----:B------:R-:W-:Y:S01]  /*04a0*/  IMAD R2, R8, 0x1000, R5 ;  /* 0x0000100008027824 */ /* 0x000fe200078e0205 */
[----:B------:R-:W-:Y:S01]  /*04b0*/  SEL R10, R10, R7, !P6 ;  /* 0x000000070a0a7207 */ /* 0x000fe20007000000 */
[----:B------:R-:W-:Y:S01]  /*04c0*/  CS2R R12, SRZ ;  /* 0x00000000000c7805 */ /* 0x000fe2000001ff00 */
[----:B------:R-:W-:-:S02]  /*04d0*/  PLOP3.LUT P0, PT, P2, P0, PT, 0xa8, 0x0 ;  /* 0x000000000000781c */ /* 0x000fc40001701570 */
[----:B------:R-:W-:Y:S02]  /*04e0*/  SEL R3, R3, R4, !P6 ;  /* 0x0000000403037207 */ /* 0x000fe40007000000 */
[----:B------:R-:W-:Y:S02]  /*04f0*/  LOP3.LUT R10, R10, R5, RZ, 0xfc, !PT ;  /* 0x000000050a0a7212 */ /* 0x000fe400078efcff */
[----:B------:R-:W-:-:S13]  /*0500*/  PLOP3.LUT P1, PT, P0, P1, P3, 0xfe, 0x0 ;  /* 0x000000000000781c */ /* 0x000fda0000723f36 */
.L_x_1:
[----:B0-----:R-:W-:Y:S05]  /*0510*/  @P1 BRA `(.L_x_0) ;  /* 0x0000076000001947 */ /* 0x001fea0003800000 */
[-C--:B------:R-:W-:Y:S01]  /*0520*/  LOP3.LUT R4, R10, R15.reuse, RZ, 0xfc, !PT ;  /* 0x0000000f0a047212 */ /* 0x080fe200078efcff */
[----:B------:R-:W-:Y:S01]  /*0530*/  IMAD.MOV.U32 R6, RZ, RZ, 0x2 ;  /* 0x00000002ff067424 */ /* 0x000fe200078e00ff */
[----:B------:R-:W-:Y:S01]  /*0540*/  LOP3.LUT R7, R2, R15, RZ, 0xfc, !PT ;  /* 0x0000000f02077212 */ /* 0x000fe200078efcff */
[----:B------:R-:W-:Y:S01]  /*0550*/  CS2R R8, SRZ ;  /* 0x0000000000087805 */ /* 0x000fe2000001ff00 */
[----:B------:R-:W-:Y:S02]  /*0560*/  LOP3.LUT R5, R3, R12, RZ, 0xfc, !PT ;  /* 0x0000000c03057212 */ /* 0x000fe400078efcff */
[----:B------:R-:W-:Y:S01]  /*0570*/  LEA R22, P0, R4, c[0x0][0x170], 0x1 ;  /* 0x00005c0004167a11 */ /* 0x000fe200078008ff */
[----:B------:R-:W-:Y:S01]  /*0580*/  IMAD.WIDE R24, R7, R6, c[0x0][0x178] ;  /* 0x00005e0007187625 */ /* 0x000fe200078e0206 */
[----:B------:R-:W-:-:S02]  /*0590*/  CS2R R18, SRZ ;  /* 0x0000000000127805 */ /* 0x000fc4000001ff00 */
[----:B------:R-:W-:Y:S01]  /*05a0*/  LEA.HI.X R23, R4, c[0x0][0x174], R5, 0x1, P0 ;  /* 0x00005d0004177a11 */ /* 0x000fe200000f0c05 */
[CC--:B------:R-:W-:Y:S01]  /*05b0*/  IMAD.WIDE R26, R7.reuse, R6.reuse, c[0x0][0x180] ;  /* 0x00006000071a7625 */ /* 0x0c0fe200078e0206 */
[----:B------:R-:W-:Y:S01]  /*05c0*/  CS2R R4, SRZ ;  /* 0x0000000000047805 */ /* 0x000fe2000001ff00 */
[----:B------:R0:W2:Y:S02]  /*05d0*/  @!P4 LDG.E.EF.64 R8, [R24.64] ;  /* 0x000000061808c981 */ /* 0x0000a4000c0e1b00 */
[----:B------:R-:W-:Y:S01]  /*05e0*/  IMAD.WIDE R6, R7, R6, c[0x0][0x160] ;  /* 0x0000580007067625 */ /* 0x000fe200078e0206 */
[----:B------:R-:W-:Y:S02]  /*05f0*/  WARPSYNC 0xffffffff ;  /* 0xffffffff00007948 */ /* 0x000fe40003800000 */
[----:B------:R-:W3:Y:S01]  /*0600*/  @!P4 LDG.E.EF.64 R4, [R26.64] ;  /* 0x000000061a04c981 */ /* 0x000ee2000c0e1b00 */
[----:B------:R-:W-:-:S03]  /*0610*/  CS2R R20, SRZ ;  /* 0x0000000000147805 */ /* 0x000fc6000001ff00 */
[----:B------:R-:W4:Y:S04]  /*0620*/  @!P4 LDG.E.EF.64 R18, [R6.64] ;  /* 0x000000060612c981 */ /* 0x000f28000c0e1b00 */
[----:B------:R-:W-:Y:S06]  /*0630*/  BAR.SYNC.DEFER_BLOCKING 0x0 ;  /* 0x0000000000007b1d */ /* 0x000fec0000010000 */
[----:B------:R-:W5:Y:S01]  /*0640*/  @!P4 LDG.E.EF.64 R20, [R22.64] ;  /* 0x000000061614c981 */ /* 0x000f62000c0e1b00 */
[----:B------:R-:W-:-:S04]  /*0650*/  IADD3 R15, P2, R15, 0x8, RZ ;  /* 0x000000080f0f7810 */ /* 0x000fc80007f5e0ff */
[----:B------:R-:W-:Y:S01]  /*0660*/  ISETP.GE.U32.AND P0, PT, R15, 0x1000, PT ;  /* 0x000010000f00780c */ /* 0x000fe20003f06070 */
[----:B------:R-:W-:-:S05]  /*0670*/  IMAD.X R12, RZ, RZ, R12, P2 ;  /* 0x000000ffff0c7224 */ /* 0x000fca00010e060c */
[----:B------:R-:W-:Y:S01]  /*0680*/  ISETP.GE.U32.AND.EX P0, PT, R12, RZ, PT, P0 ;  /* 0x000000ff0c00720c */ /* 0x000fe20003f06100 */
[C---:B----4-:R-:W-:Y:S01]  /*0690*/  IMAD.U32 R17, R18.reuse, 0x10000, RZ ;  /* 0x0001000012117824 */ /* 0x050fe200078e00ff */
[----:B------:R-:W-:Y:S01]  /*06a0*/  PRMT R18, R18, 0x7632, R18 ;  /* 0x0000763212127816 */ /* 0x000fe20000000012 */
[----:B0-----:R-:W-:-:S04]  /*06b0*/  IMAD.U32 R25, R19, 0x10000, RZ ;  /* 0x0001000013197824 */ /* 0x001fc800078e00ff */
[----:B------:R-:W-:Y:S02]  /*06c0*/  IMAD.U32 R18, R18, 0x10000, RZ ;  /* 0x0001000012127824 */ /* 0x000fe400078e00ff */
[----:B-----5:R-:W-:Y:S01]  /*06d0*/  IMAD.U32 R28, R21, 0x10000, RZ ;  /* 0x00010000151c7824 */ /* 0x020fe200078e00ff */
[----:B------:R-:W-:Y:S01]  /*06e0*/  PRMT R21, R19, 0x7632, R21 ;  /* 0x0000763213157816 */ /* 0x000fe20000000015 */
[C---:B------:R-:W-:Y:S01]  /*06f0*/  IMAD.U32 R24, R20.reuse, 0x10000, RZ ;  /* 0x0001000014187824 */ /* 0x040fe200078e00ff */
[----:B------:R-:W-:Y:S01]  /*0700*/  PRMT R20, R20, 0x7632, R20 ;  /* 0x0000763214147816 */ /* 0x000fe20000000014 */
[----:B------:R-:W-:Y:S01]  /*0710*/  FADD R28, R25, R28 ;  /* 0x0000001c191c7221 */ /* 0x000fe20000000000 */
[----:B--2---:R-:W-:Y:S01]  /*0720*/  PRMT R19, R9, 0x7632, R19 ;  /* 0x0000763209137816 */ /* 0x004fe20000000013 */
[----:B------:R-:W-:Y:S01]  /*0730*/  FADD R24, R17, R24 ;  /* 0x0000001811187221 */ /* 0x000fe20000000000 */
[C---:B------:R-:W-:Y:S01]  /*0740*/  PRMT R17, R21.reuse, 0x7632, R17 ;  /* 0x0000763215117816 */ /* 0x040fe20000000011 */
[----:B------:R-:W-:-:S02]  /*0750*/  IMAD.U32 R22, R21, 0x10000, RZ ;  /* 0x0001000015167824 */ /* 0x000fc400078e00ff */
[----:B------:R-:W-:Y:S01]  /*0760*/  IMAD.U32 R21, R9, 0x10000, RZ ;  /* 0x0001000009157824 */ /* 0x000fe200078e00ff */
[----:B------:R-:W-:Y:S01]  /*0770*/  SHF.L.U32 R23, R17, 0x10, RZ ;  /* 0x0000001011177819 */ /* 0x000fe200000006ff */
[----:B------:R-:W-:Y:S02]  /*0780*/  IMAD.U32 R9, R8, 0x10000, RZ ;  /* 0x0001000008097824 */ /* 0x000fe400078e00ff */
[----:B------:R-:W-:Y:S01]  /*0790*/  IMAD.U32 R17, R20, 0x10000, RZ ;  /* 0x0001000014117824 */ /* 0x000fe200078e00ff */
[----:B------:R-:W-:Y:S01]  /*07a0*/  FADD R28, R21, R28 ;  /* 0x0000001c151c7221 */ /* 0x000fe20000000000 */
[----:B------:R-:W-:Y:S01]  /*07b0*/  IMAD.U32 R20, R19, 0x10000, RZ ;  /* 0x0001000013147824 */ /* 0x000fe200078e00ff */
[----:B------:R-:W-:Y:S01]  /*07c0*/  FADD R19, R9, R24 ;  /* 0x0000001809137221 */ /* 0x000fe20000000000 */
[----:B------:R-:W-:Y:S01]  /*07d0*/  PRMT R9, R8, 0x7632, R9 ;  /* 0x0000763208097816 */ /* 0x000fe20000000009 */
[--C-:B------:R-:W-:Y:S01]  /*07e0*/  FADD R18, R18, R17.reuse ;  /* 0x0000001112127221 */ /* 0x100fe20000000000 */
[----:B---3--:R-:W-:Y:S01]  /*07f0*/  PRMT R17, R5, 0x7632, R17 ;  /* 0x0000763205117816 */ /* 0x008fe20000000011 */
[----:B------:R-:W-:Y:S01]  /*0800*/  FADD R23, R22, R23 ;  /* 0x0000001716177221 */ /* 0x000fe20000000000 */
[----:B------:R-:W-:Y:S01]  /*0810*/  PRMT R8, R4, 0x7632, R8 ;  /* 0x0000763204087816 */ /* 0x000fe20000000008 */
[----:B------:R-:W-:-:S02]  /*0820*/  IMAD.U32 R9, R9, 0x10000, RZ ;  /* 0x0001000009097824 */ /* 0x000fc400078e00ff */
[----:B------:R-:W-:Y:S01]  /*0830*/  FADD R20, R20, R23 ;  /* 0x0000001714147221 */ /* 0x000fe20000000000 */
[----:B------:R-:W-:Y:S01]  /*0840*/  IMAD.U32 R5, R5, 0x10000, RZ ;  /* 0x0001000005057824 */ /* 0x000fe200078e00ff */
[----:B------:R-:W-:Y:S01]  /*0850*/  FADD R9, R9, R18 ;  /* 0x0000001209097221 */ /* 0x000fe20000000000 */
[----:B------:R-:W-:Y:S02]  /*0860*/  IMAD.U32 R4, R4, 0x10000, RZ ;  /* 0x0001000004047824 */ /* 0x000fe400078e00ff */
[----:B------:R-:W-:Y:S01]  /*0870*/  IMAD.U32 R17, R17, 0x10000, RZ ;  /* 0x0001000011117824 */ /* 0x000fe200078e00ff */
[----:B------:R-:W-:Y:S01]  /*0880*/  FADD R28, R5, R28 ;  /* 0x0000001c051c7221 */ /* 0x000fe20000000000 */
[----:B------:R-:W-:Y:S01]  /*0890*/  IMAD.U32 R8, R8, 0x10000, RZ ;  /* 0x0001000008087824 */ /* 0x000fe200078e00ff */
[----:B------:R-:W-:Y:S01]  /*08a0*/  FADD R4, R4, R19 ;  /* 0x0000001304047221 */ /* 0x000fe20000000000 */
[----:B------:R-:W-:Y:S01]  /*08b0*/  FADD R17, R17, R20 ;  /* 0x0000001411117221 */ /* 0x000fe20000000000 */
[----:B------:R-:W-:Y:S01]  /*08c0*/  @!P4 FFMA R11, R28, R28, R11 ;  /* 0x0000001c1c0bc223 */ /* 0x000fe2000000000b */
[----:B------:R-:W-:Y:S01]  /*08d0*/  FADD R9, R8, R9 ;  /* 0x0000000908097221 */ /* 0x000fe20000000000 */
[----:B------:R-:W-:Y:S01]  /*08e0*/  @!P4 FFMA R13, R4, R4, R13 ;  /* 0x00000004040dc223 */ /* 0x000fe2000000000d */
[C---:B------:R-:W-:Y:S01]  /*08f0*/  @!P4 FFMA R14, R17.reuse, R17, R14 ;  /* 0x00000011110ec223 */ /* 0x040fe2000000000e */
[----:B------:R-:W-:Y:S01]  /*0900*/  F2FP.BF16.PACK_AB R19, R17, R28 ;  /* 0x0000001c1113723e */ /* 0x000fe200000010ff */
[C---:B------:R-:W-:Y:S01]  /*0910*/  @!P4 FFMA R16, R9.reuse, R9, R16 ;  /* 0x000000090910c223 */ /* 0x040fe20000000010 */
[----:B------:R-:W-:-:S05]  /*0920*/  F2FP.BF16.PACK_AB R18, R9, R4 ;  /* 0x000000040912723e */ /* 0x000fca00000010ff */
[----:B------:R0:W-:Y:S01]  /*0930*/  @!P4 STG.E.64 [R6.64], R18 ;  /* 0x000000120600c986 */ /* 0x0001e2000c101b06 */
[----:B------:R-:W-:Y:S05]  /*0940*/  @!P0 BRA `(.L_x_1) ;  /* 0xfffffbc000008947 */ /* 0x000fea000383ffff */
[----:B------:R-:W-:Y:S01]  /*0950*/  FADD R16, R13, R16 ;  /* 0x000000100d107221 */ /* 0x000fe20000000000 */
[----:B------:R-:W-:Y:S01]  /*0960*/  IMAD.MOV.U32 R3, RZ, RZ, 0x39800000 ;  /* 0x39800000ff037424 */ /* 0x000fe200078e00ff */
[----:B------:R-:W-:Y:S01]  /*0970*/  LOP3.LUT R5, R0, 0x1, RZ, 0xc0, !PT ;  /* 0x0000000100057812 */ /* 0x000fe200078ec0ff */
[----:B0-----:R-:W-:Y:S01]  /*0980*/  IMAD.MOV.U32 R7, RZ, RZ, -0x8 ;  /* 0xfffffff8ff077424 */ /* 0x001fe200078e00ff */
[----:B------:R-:W-:Y:S01]  /*0990*/  FADD R11, R11, R16 ;  /* 0x000000100b0b7221 */ /* 0x000fe20000000000 */
[----:B------:R-:W-:-:S03]  /*09a0*/  MOV R6, 0x8 ;  /* 0x0000000800067802 */ /* 0x000fc60000000f00 */
[----:B------:R-:W-:-:S05]  /*09b0*/  FADD R11, R14, R11 ;  /* 0x0000000b0e0b7221 */ /* 0x000fca0000000000 */
[----:B------:R-:W0:Y:S02]  /*09c0*/  SHFL.BFLY PT, R4, R11, 0x1, 0x1f ;  /* 0x0c201f000b047f89 */ /* 0x000e2400000e0000 */
[----:B0-----:R-:W-:-:S04]  /*09d0*/  FADD R4, R11, R4 ;  /* 0x000000040b047221 */ /* 0x001fc80000000000 */
[----:B------:R-:W-:Y:S01]  /*09e0*/  FFMA R0, R4, R3, 9.9999999747524270788e-07 ;  /* 0x358637bd04007423 */ /* 0x000fe20000000003 */
[----:B------:R-:W-:-:S04]  /*09f0*/  IMAD.WIDE.U32 R4, R5, R6, c[0x0][0x188] ;  /* 0x0000620005047625 */ /* 0x000fc800078e0006 */
[----:B------:R-:W-:Y:S01]  /*0a00*/  IMAD.MOV.U32 R3, RZ, RZ, -0x1 ;  /* 0xffffffffff037424 */ /* 0x000fe200078e00ff */
[----:B------:R-:W0:Y:S06]  /*0a10*/  MUFU.RSQ R0, R0 ;  /* 0x0000000000007308 */ /* 0x000e2c0000001400 */
.L_x_2:
[----:B------:R-:W-:Y:S01]  /*0a20*/  IADD3 R7, P0, R7, 0x8, RZ ;  /* 0x0000000807077810 */ /* 0x000fe20007f1e0ff */
[----:B------:R-:W-:Y:S01]  /*0a30*/  IMAD.MOV.U32 R21, RZ, RZ, 0x2 ;  /* 0x00000002ff157424 */ /* 0x000fe200078e00ff */
[----:B0-----:R-:W-:Y:S01]  /*0a40*/  CS2R R10, SRZ ;  /* 0x00000000000a7805 */ /* 0x001fe2000001ff00 */
[----:B------:R1:W2:Y:S01]  /*0a50*/  LDG.E.EL.64 R18, [R4.64] ;  /* 0x0000000604127981 */ /* 0x0002a2000c2e1b00 */
[----:B------:R-:W-:-:S05]  /*0a60*/  LOP3.LUT R16, R2, R7, RZ, 0xfc, !PT ;  /* 0x0000000702107212 */ /* 0x000fca00078efcff */
[----:B------:R-:W-:-:S05]  /*0a70*/  IMAD.WIDE R8, R16, R21, c[0x0][0x160] ;  /* 0x0000580010087625 */ /* 0x000fca00078e0215 */
[----:B------:R-:W3:Y:S01]  /*0a80*/  @!P4 LDG.E.EF.64 R10, [R8.64] ;  /* 0x00000006080ac981 */ /* 0x000ee2000c0e1b00 */
[----:B------:R-:W-:Y:S02]  /*0a90*/  IADD3.X R3, RZ, R3, RZ, P0, !PT ;  /* 0x00000003ff037210 */ /* 0x000fe400007fe4ff */
[----:B------:R-:W-:-:S04]  /*0aa0*/  ISETP.GE.U32.AND P0, PT, R7, 0xff8, PT ;  /* 0x00000ff80700780c */ /* 0x000fc80003f06070 */
[----:B------:R-:W-:Y:S02]  /*0ab0*/  ISETP.GE.U32.AND.EX P0, PT, R3, RZ, PT, P0 ;  /* 0x000000ff0300720c */ /* 0x000fe40003f06100 */
[----:B-1----:R-:W-:-:S05]  /*0ac0*/  IADD3 R4, P1, R4, 0x10, RZ ;  /* 0x0000001004047810 */ /* 0x002fca0007f3e0ff */
[----:B------:R-:W-:Y:S01]  /*0ad0*/  IMAD.X R5, RZ, RZ, R5, P1 ;  /* 0x000000ffff057224 */ /* 0x000fe200008e0605 */
[----:B--2---:R-:W-:Y:S01]  /*0ae0*/  PRMT R6, R18, 0x7632, R6 ;  /* 0x0000763212067816 */ /* 0x004fe20000000006 */
[----:B------:R-:W-:Y:S01]  /*0af0*/  IMAD.U32 R14, R19, 0x10000, RZ ;  /* 0x00010000130e7824 */ /* 0x000fe200078e00ff */
[C---:B---3--:R-:W-:Y:S02]  /*0b00*/  PRMT R12, R10.reuse, 0x7632, R12 ;  /* 0x000076320a0c7816 */ /* 0x048fe4000000000c */
[C---:B------:R-:W-:Y:S01]  /*0b10*/  PRMT R15, R11.reuse, 0x7632, R15 ;  /* 0x000076320b0f7816 */ /* 0x040fe2000000000f */
[----:B------:R-:W-:Y:S01]  /*0b20*/  IMAD.U32 R17, R11, 0x10000, RZ ;  /* 0x000100000b117824 */ /* 0x000fe200078e00ff */
[----:B------:R-:W-:Y:S01]  /*0b30*/  PRMT R11, R19, 0x7632, R11 ;  /* 0x00007632130b7816 */ /* 0x000fe2000000000b */
[----:B------:R-:W-:Y:S02]  /*0b40*/  IMAD.U32 R13, R10, 0x10000, RZ ;  /* 0x000100000a0d7824 */ /* 0x000fe400078e00ff */
[----:B------:R-:W-:-:S02]  /*0b50*/  IMAD.U32 R9, R12, 0x10000, RZ ;  /* 0x000100000c097824 */ /* 0x000fc400078e00ff */
[----:B------:R-:W-:Y:S01]  /*0b60*/  IMAD.U32 R15, R15, 0x10000, RZ ;  /* 0x000100000f0f7824 */ /* 0x000fe200078e00ff */
[----:B0-----:R-:W-:Y:S01]  /*0b70*/  FMUL R13, R0, R13 ;  /* 0x0000000d000d7220 */ /* 0x001fe20000400000 */
[----:B------:R-:W-:Y:S01]  /*0b80*/  IMAD.U32 R10, R18, 0x10000, RZ ;  /* 0x00010000120a7824 */ /* 0x000fe200078e00ff */
[----:B------:R-:W-:Y:S01]  /*0b90*/  FMUL R9, R0, R9 ;  /* 0x0000000900097220 */ /* 0x000fe20000400000 */
[----:B------:R-:W-:Y:S01]  /*0ba0*/  IMAD.U32 R6, R6, 0x10000, RZ ;  /* 0x0001000006067824 */ /* 0x000fe200078e00ff */
[C---:B------:R-:W-:Y:S01]  /*0bb0*/  FMUL R17, R0.reuse, R17 ;  /* 0x0000001100117220 */ /* 0x040fe20000400000 */
[----:B------:R-:W-:Y:S01]  /*0bc0*/  IMAD.U32 R11, R11, 0x10000, RZ ;  /* 0x000100000b0b7824 */ /* 0x000fe200078e00ff */
[----:B------:R-:W-:Y:S01]  /*0bd0*/  FMUL R8, R0, R15 ;  /* 0x0000000f00087220 */ /* 0x000fe20000400000 */
[----:B------:R-:W-:Y:S01]  /*0be0*/  FMUL R10, R10, R13 ;  /* 0x0000000d0a0a7220 */ /* 0x000fe20000400000 */
[----:B------:R-:W-:Y:S01]  /*0bf0*/  FMUL R9, R6, R9 ;  /* 0x0000000906097220 */ /* 0x000fe20000400000 */
[----:B------:R-:W-:Y:S01]  /*0c00*/  FMUL R14, R14, R17 ;  /* 0x000000110e0e7220 */ /* 0x000fe20000400000 */
[----:B------:R-:W-:-:S03]  /*0c10*/  FMUL R11, R11, R8 ;  /* 0x000000080b0b7220 */ /* 0x000fc60000400000 */
[----:B------:R-:W-:Y:S01]  /*0c20*/  F2FP.BF16.PACK_AB R10, R9, R10 ;  /* 0x0000000a090a723e */ /* 0x000fe200000010ff */
[----:B------:R-:W-:Y:S01]  /*0c30*/  IMAD.WIDE R8, R16, R21, c[0x0][0x190] ;  /* 0x0000640010087625 */ /* 0x000fe200078e0215 */
[----:B------:R-:W-:-:S05]  /*0c40*/  F2FP.BF16.PACK_AB R11, R11, R14 ;  /* 0x0000000e0b0b723e */ /* 0x000fca00000010ff */
[----:B------:R0:W-:Y:S01]  /*0c50*/  @!P4 STG.E.64 [R8.64], R10 ;  /* 0x0000000a0800c986 */ /* 0x0001e2000c101b06 */
[----:B------:R-:W-:Y:S05]  /*0c60*/  @!P0 BRA `(.L_x_2) ;  /* 0xfffffdb000008947 */ /* 0x000fea000383ffff */
[----:B------:R-:W-:Y:S05]  /*0c70*/  EXIT ;  /* 0x000000000000794d */ /* 0x000fea0003800000 */
.L_x_0:
[----:B------:R-:W-:Y:S01]  /*0c80*/  MOV R0, 0x0 ;  /* 0x0000000000007802 */ /* 0x000fe20000000f00 */
[----:B------:R-:W-:Y:S02]  /*0c90*/  IMAD.MOV.U32 R4, RZ, RZ, c[0x4][0x18] ;  /* 0x01000600ff047624 */ /* 0x000fe400078e00ff */
[----:B------:R-:W-:Y:S01]  /*0ca0*/  IMAD.MOV.U32 R5, RZ, RZ, c[0x4][0x1c] ;  /* 0x01000700ff057624 */ /* 0x000fe200078e00ff */
[----:B------:R0:W1:Y:S01]  /*0cb0*/  LDC.64 R2, c[0x4][R0] ;  /* 0x0100000000027b82 */ /* 0x0000620000000a00 */
[----:B------:R-:W-:Y:S02]  /*0cc0*/  IMAD.MOV.U32 R6, RZ, RZ, c[0x4][0x10] ;  /* 0x01000400ff067624 */ /* 0x000fe400078e00ff */
[----:B------:R-:W-:Y:S02]  /*0cd0*/  IMAD.MOV.U32 R7, RZ, RZ, c[0x4][0x14] ;  /* 0x01000500ff077624 */ /* 0x000fe400078e00ff */
[----:B------:R-:W-:-:S02]  /*0ce0*/  IMAD.MOV.U32 R8, RZ, RZ, 0x2c ;  /* 0x0000002cff087424 */ /* 0x000fc400078e00ff */
[----:B------:R-:W-:Y:S02]  /*0cf0*/  IMAD.MOV.U32 R10, RZ, RZ, c[0x4][0x8] ;  /* 0x01000200ff0a7624 */ /* 0x000fe400078e00ff */
[----:B------:R-:W-:Y:S02]  /*0d00*/  IMAD.MOV.U32 R11, RZ, RZ, c[0x4][0xc] ;  /* 0x01000300ff0b7624 */ /* 0x000fe400078e00ff */
[----:B------:R-:W-:Y:S02]  /*0d10*/  IMAD.MOV.U32 R12, RZ, RZ, 0x1 ;  /* 0x00000001ff0c7424 */ /* 0x000fe400078e00ff */
[----:B------:R-:W-:Y:S02]  /*0d20*/  IMAD.MOV.U32 R13, RZ, RZ, RZ ;  /* 0x000000ffff0d7224 */ /* 0x000fe400078e00ff */
[----:B0-----:R-:W-:Y:S01]  /*0d30*/  LEPC R14 ;  /* 0x00000000000e734e */ /* 0x001fe20000000000 */
[----:B------:R-:W-:Y:S02]  /*0d40*/  MOV R9, 0xdb0 ;  /* 0x00000db000097802 */ /* 0x000fe40000000f00 */
[----:B------:R-:W-:Y:S02]  /*0d50*/  MOV R20, 0xd30 ;  /* 0x00000d3000147802 */ /* 0x000fe40000000f00 */
[----:B------:R-:W-:-:S02]  /*0d60*/  MOV R21, 0x0 ;  /* 0x0000000000157802 */ /* 0x000fc40000000f00 */
[----:B------:R-:W-:Y:S02]  /*0d70*/  MOV R0, 0x0 ;  /* 0x0000000000007802 */ /* 0x000fe40000000f00 */
[----:B------:R-:W-:-:S04]  /*0d80*/  IADD3 R20, P0, P1, -R20, R9, R14 ;  /* 0x0000000914147210 */ /* 0x000fc8000791e10e */
[----:B------:R-:W-:-:S04]  /*0d90*/  IADD3.X R21, ~R0, R21, R15, P0, P1 ;  /* 0x0000001500157210 */ /* 0x000fc800007e250f */
[----:B-1----:R-:W-:Y:S05]  /*0da0*/  CALL.ABS.NOINC R2 ;  /* 0x0000000002007343 */ /* 0x002fea0003c00000 */
.L_x_3:
[----:B------:R-:W-:-:S00]  /*0db0*/  BRA `(.L_x_3) ;  /* 0xfffffff000007947 */ /* 0x000fc0000383ffff */
[----:B------:R-:W-:-:S00]  /*0dc0*/  NOP ;  /* 0x0000000000007918 */ /* 0x000fc00000000000 */
        /* <DEDUP_REMOVED lines=11> */
.L_x_4:


//--------------------- .nv.global.init           --------------------------
	.section	.nv.global.init,"aw",@progbits
.nv.global.init:
	.type		assertFunc_0,@object
	.size		assertFunc_0,(_$_str - assertFunc_0)
assertFunc_0:
        /*0000*/ 	.byte	0x75, 0x6e, 0x6b, 0x6e, 0x6f, 0x77, 0x6e, 0x00
	.type		_$_str,@object
	.size		_$_str,(assertMessage_0 - _$_str)
_$_str:
        /*0008*/ 	.byte	0x5f, 0x5f, 0x43, 0x55, 0x44, 0x41, 0x5f, 0x46, 0x54, 0x5a, 0x00
	.type		assertMessage_0,@object
	.size		assertMessage_0,(assertFile_0 - assertMessage_0)
assertMessage_0:
        /*0013*/ 	.byte	0x69, 0x6e, 0x64, 0x65, 0x78, 0x20, 0x6f, 0x75, 0x74, 0x20, 0x6f, 0x66, 0x20, 0x62, 0x6f, 0x75
        /*0023*/ 	.byte	0x6e, 0x64, 0x73, 0x3a, 0x20, 0x30, 0x20, 0x3c, 0x3d, 0x20, 0x74, 0x6d, 0x70, 0x34, 0x20, 0x3c
        /*0033*/ 	.byte	0x20, 0x33, 0x32, 0x31, 0x32, 0x38, 0x00
	.type		assertFile_0,@object
	.size		assertFile_0,(.L_1 - assertFile_0)
assertFile_0:
        /*003a*/ 	.byte	0x2f, 0x74, 0x6d, 0x70, 0x2f, 0x74, 0x6f, 0x72, 0x63, 0x68, 0x69, 0x6e, 0x64, 0x75, 0x63, 0x74
        /*004a*/ 	.byte	0x6f, 0x72, 0x5f, 0x72, 0x6f, 0x6f, 0x74, 0x2f, 0x75, 0x77, 0x2f, 0x63, 0x75, 0x77, 0x71, 0x77
        /*005a*/ 	.byte	0x65, 0x71, 0x6f, 0x6d, 0x62, 0x66, 0x32, 0x32, 0x6b, 0x32, 0x6e, 0x74, 0x6b, 0x6f, 0x66, 0x67
        /*006a*/ 	.byte	0x73, 0x62, 0x76, 0x35, 0x37, 0x73, 0x6a, 0x35, 0x76, 0x76, 0x64, 0x63, 0x79, 0x62, 0x75, 0x71
        /*007a*/ 	.byte	0x72, 0x63, 0x6e, 0x68, 0x62, 0x68, 0x6f, 0x70, 0x66, 0x68, 0x71, 0x73, 0x71, 0x36, 0x34, 0x2e
        /*008a*/ 	.byte	0x70, 0x79, 0x00
.L_1:


//--------------------- SYMBOLS --------------------------

	.type		__assertfail,@function
